//
// Generated by NVIDIA NVVM Compiler
//
// Compiler Build ID: CL-36424714
// Cuda compilation tools, release 13.0, V13.0.88
// Based on NVVM 20.0.0
//

.version 9.0
.target sm_100
.address_size 64

	// .globl	_Z7multValifPf

.visible .entry _Z7multValifPf(
	.param .u32 _Z7multValifPf_param_0,
	.param .f32 _Z7multValifPf_param_1,
	.param .u64 .ptr .align 1 _Z7multValifPf_param_2
)
{
	.reg .pred 	%p<2>;
	.reg .b32 	%r<6>;
	.reg .b32 	%f<4>;
	.reg .b64 	%rd<5>;

	ld.param.u32 	%r2, [_Z7multValifPf_param_0];
	ld.param.f32 	%f1, [_Z7multValifPf_param_1];
	ld.param.u64 	%rd1, [_Z7multValifPf_param_2];
	mov.u32 	%r3, %ctaid.x;
	mov.u32 	%r4, %ntid.x;
	mov.u32 	%r5, %tid.x;
	mad.lo.s32 	%r1, %r3, %r4, %r5;
	setp.ge.s32 	%p1, %r1, %r2;
	@%p1 bra 	$L__BB0_2;
	cvta.to.global.u64 	%rd2, %rd1;
	mul.wide.s32 	%rd3, %r1, 4;
	add.s64 	%rd4, %rd2, %rd3;
	ld.global.f32 	%f2, [%rd4];
	mul.f32 	%f3, %f1, %f2;
	st.global.f32 	[%rd4], %f3;
$L__BB0_2:
	ret;

}
	// .globl	_Z9multVal3D14cudaPitchedPtr10cudaExtentf
.visible .entry _Z9multVal3D14cudaPitchedPtr10cudaExtentf(
	.param .align 8 .b8 _Z9multVal3D14cudaPitchedPtr10cudaExtentf_param_0[32],
	.param .align 8 .b8 _Z9multVal3D14cudaPitchedPtr10cudaExtentf_param_1[24],
	.param .f32 _Z9multVal3D14cudaPitchedPtr10cudaExtentf_param_2
)
{


	ret;

}
	// .globl	_Z7copyValiPdS_
.visible .entry _Z7copyValiPdS_(
	.param .u32 _Z7copyValiPdS__param_0,
	.param .u64 .ptr .align 1 _Z7copyValiPdS__param_1,
	.param .u64 .ptr .align 1 _Z7copyValiPdS__param_2
)
{
	.reg .pred 	%p<2>;
	.reg .b32 	%r<6>;
	.reg .b64 	%rd<8>;
	.reg .b64 	%fd<2>;

	ld.param.u32 	%r2, [_Z7copyValiPdS__param_0];
	ld.param.u64 	%rd1, [_Z7copyValiPdS__param_1];
	ld.param.u64 	%rd2, [_Z7copyValiPdS__param_2];
	mov.u32 	%r3, %ctaid.x;
	mov.u32 	%r4, %ntid.x;
	mov.u32 	%r5, %tid.x;
	mad.lo.s32 	%r1, %r3, %r4, %r5;
	setp.ge.u32 	%p1, %r1, %r2;
	@%p1 bra 	$L__BB2_2;
	cvta.to.global.u64 	%rd3, %rd1;
	cvta.to.global.u64 	%rd4, %rd2;
	mul.wide.u32 	%rd5, %r1, 8;
	add.s64 	%rd6, %rd3, %rd5;
	ld.global.f64 	%fd1, [%rd6];
	add.s64 	%rd7, %rd4, %rd5;
	st.global.f64 	[%rd7], %fd1;
$L__BB2_2:
	ret;

}


// ===== COMPILED SASS (sm_100) =====

	.target	sm_100

	.elftype	@"ET_EXEC"


//--------------------- .note.nv.tkinfo           --------------------------
	.section	.note.nv.tkinfo,"",@"SHT_NOTE"
	.sectionflags	@"SHF_NOTE_NV_TKINFO"
	.tkinfo
        /*0018*/ 	.word	0x00000002
        /*0030*/ 	.string	""
        /*0030*/ 	.string	"ptxas"
        /*0030*/ 	.string	"Cuda compilation tools, release 13.0, V13.0.88"
        /*0030*/ 	.string	"Build cuda_13.0.r13.0/compiler.36424714_0"
        /*0030*/ 	.string	"-arch sm_100 -m 64 "



//--------------------- .note.nv.cuinfo           --------------------------
	.section	.note.nv.cuinfo,"",@"SHT_NOTE"
	.sectionflags	@"SHF_NOTE_NV_CUINFO"
        /*0018*/ 	.short	0x0002
        /*001a*/ 	.short	0x0064
        /*001c*/ 	.short	0x0082
	.zero		2


//--------------------- .nv.info                  --------------------------
	.section	.nv.info,"",@"SHT_CUDA_INFO"
	.align	4


	//----- nvinfo : EIATTR_REGCOUNT
	.align		4
        /*0000*/ 	.byte	0x04, 0x2f
        /*0002*/ 	.short	(.L_1 - .L_0)
	.align		4
.L_0:
        /*0004*/ 	.word	index@(_Z7multValifPf)
        /*0008*/ 	.word	0x00000008


	//----- nvinfo : EIATTR_FRAME_SIZE
	.align		4
.L_1:
        /*000c*/ 	.byte	0x04, 0x11
        /*000e*/ 	.short	(.L_3 - .L_2)
	.align		4
.L_2:
        /*0010*/ 	.word	index@(_Z7multValifPf)
        /*0014*/ 	.word	0x00000000


	//----- nvinfo : EIATTR_REGCOUNT
	.align		4
.L_3:
        /*0018*/ 	.byte	0x04, 0x2f
        /*001a*/ 	.short	(.L_5 - .L_4)
	.align		4
.L_4:
        /*001c*/ 	.word	index@(_Z9multVal3D14cudaPitchedPtr10cudaExtentf)
        /*0020*/ 	.word	0x00000004


	//----- nvinfo : EIATTR_FRAME_SIZE
	.align		4
.L_5:
        /*0024*/ 	.byte	0x04, 0x11
        /*0026*/ 	.short	(.L_7 - .L_6)
	.align		4
.L_6:
        /*0028*/ 	.word	index@(_Z9multVal3D14cudaPitchedPtr10cudaExtentf)
        /*002c*/ 	.word	0x00000000


	//----- nvinfo : EIATTR_REGCOUNT
	.align		4
.L_7:
        /*0030*/ 	.byte	0x04, 0x2f
        /*0032*/ 	.short	(.L_9 - .L_8)
	.align		4
.L_8:
        /*0034*/ 	.word	index@(_Z7copyValiPdS_)
        /*0038*/ 	.word	0x0000000a


	//----- nvinfo : EIATTR_FRAME_SIZE
	.align		4
.L_9:
        /*003c*/ 	.byte	0x04, 0x11
        /*003e*/ 	.short	(.L_11 - .L_10)
	.align		4
.L_10:
        /*0040*/ 	.word	index@(_Z7copyValiPdS_)
        /*0044*/ 	.word	0x00000000


	//----- nvinfo : EIATTR_MIN_STACK_SIZE
	.align		4
.L_11:
        /*0048*/ 	.byte	0x04, 0x12
        /*004a*/ 	.short	(.L_13 - .L_12)
	.align		4
.L_12:
        /*004c*/ 	.word	index@(_Z7copyValiPdS_)
        /*0050*/ 	.word	0x00000000


	//----- nvinfo : EIATTR_MIN_STACK_SIZE
	.align		4
.L_13:
        /*0054*/ 	.byte	0x04, 0x12
        /*0056*/ 	.short	(.L_15 - .L_14)
	.align		4
.L_14:
        /*0058*/ 	.word	index@(_Z9multVal3D14cudaPitchedPtr10cudaExtentf)
        /*005c*/ 	.word	0x00000000


	//----- nvinfo : EIATTR_MIN_STACK_SIZE
	.align		4
.L_15:
        /*0060*/ 	.byte	0x04, 0x12
        /*0062*/ 	.short	(.L_17 - .L_16)
	.align		4
.L_16:
        /*0064*/ 	.word	index@(_Z7multValifPf)
        /*0068*/ 	.word	0x00000000
.L_17:


//--------------------- .nv.compat                --------------------------
	.section	.nv.compat,"",@"SHT_CUDA_COMPAT_INFO"
	.align	4
        /*0000*/ 	.byte	0x02, 0x09, 0x00, 0x00, 0x02, 0x02, 0x01, 0x00, 0x02, 0x05, 0x05, 0x00, 0x03, 0x07, 0x01, 0x01
        /*0010*/ 	.byte	0x02, 0x03, 0x00, 0x00, 0x02, 0x06, 0x01, 0x00, 0x04, 0x0b, 0x08, 0x00, 0x09, 0x00, 0x00, 0x00
        /*0020*/ 	.byte	0x00, 0x00, 0x00, 0x00


//--------------------- .nv.info._Z7copyValiPdS_  --------------------------
	.section	.nv.info._Z7copyValiPdS_,"",@"SHT_CUDA_INFO"
	.sectionflags	@""
	.align	4


	//----- nvinfo : EIATTR_CUDA_API_VERSION
	.align		4
        /*0000*/ 	.byte	0x04, 0x37
        /*0002*/ 	.short	(.L_19 - .L_18)
.L_18:
        /*0004*/ 	.word	0x00000082


	//----- nvinfo : EIATTR_KPARAM_INFO
	.align		4
.L_19:
        /*0008*/ 	.byte	0x04, 0x17
        /*000a*/ 	.short	(.L_21 - .L_20)
.L_20:
        /*000c*/ 	.word	0x00000000
        /*0010*/ 	.short	0x0002
        /*0012*/ 	.short	0x0010
        /*0014*/ 	.byte	0x00, 0xf5, 0x21, 0x00


	//----- nvinfo : EIATTR_KPARAM_INFO
	.align		4
.L_21:
        /*0018*/ 	.byte	0x04, 0x17
        /*001a*/ 	.short	(.L_23 - .L_22)
.L_22:
        /*001c*/ 	.word	0x00000000
        /*0020*/ 	.short	0x0001
        /*0022*/ 	.short	0x0008
        /*0024*/ 	.byte	0x00, 0xf5, 0x21, 0x00


	//----- nvinfo : EIATTR_KPARAM_INFO
	.align		4
.L_23:
        /*0028*/ 	.byte	0x04, 0x17
        /*002a*/ 	.short	(.L_25 - .L_24)
.L_24:
        /*002c*/ 	.word	0x00000000
        /*0030*/ 	.short	0x0000
        /*0032*/ 	.short	0x0000
        /*0034*/ 	.byte	0x00, 0xf0, 0x11, 0x00


	//----- nvinfo : EIATTR_SPARSE_MMA_MASK
	.align		4
.L_25:
        /*0038*/ 	.byte	0x03, 0x50
        /*003a*/ 	.short	0x0000


	//----- nvinfo : EIATTR_MAXREG_COUNT
	.align		4
        /*003c*/ 	.byte	0x03, 0x1b
        /*003e*/ 	.short	0x00ff


	//----- nvinfo : EIATTR_MERCURY_ISA_VERSION
	.align		4
        /*0040*/ 	.byte	0x03, 0x5f
        /*0042*/ 	.short	0x0101


	//----- nvinfo : EIATTR_VRC_CTA_INIT_COUNT
	.align		4
        /*0044*/ 	.byte	0x02, 0x4a
	.zero		1
	.zero		1


	//----- nvinfo : EIATTR_EXIT_INSTR_OFFSETS
	.align		4
        /*0048*/ 	.byte	0x04, 0x1c
        /*004a*/ 	.short	(.L_27 - .L_26)


	//   ....[0]....
.L_26:
        /*004c*/ 	.word	0x00000070


	//   ....[1]....
        /*0050*/ 	.word	0x000000f0


	//----- nvinfo : EIATTR_CBANK_PARAM_SIZE
	.align		4
.L_27:
        /*0054*/ 	.byte	0x03, 0x19
        /*0056*/ 	.short	0x0018


	//----- nvinfo : EIATTR_PARAM_CBANK
	.align		4
        /*0058*/ 	.byte	0x04, 0x0a
        /*005a*/ 	.short	(.L_29 - .L_28)
	.align		4
.L_28:
        /*005c*/ 	.word	index@(.nv.constant0._Z7copyValiPdS_)
        /*0060*/ 	.short	0x0380
        /*0062*/ 	.short	0x0018


	//----- nvinfo : EIATTR_SW_WAR
	.align		4
.L_29:
        /*0064*/ 	.byte	0x04, 0x36
        /*0066*/ 	.short	(.L_31 - .L_30)
.L_30:
        /*0068*/ 	.word	0x00000008
.L_31:


//--------------------- .nv.info._Z9multVal3D14cudaPitchedPtr10cudaExtentf --------------------------
	.section	.nv.info._Z9multVal3D14cudaPitchedPtr10cudaExtentf,"",@"SHT_CUDA_INFO"
	.sectionflags	@""
	.align	4


	//----- nvinfo : EIATTR_CUDA_API_VERSION
	.align		4
        /*0000*/ 	.byte	0x04, 0x37
        /*0002*/ 	.short	(.L_33 - .L_32)
.L_32:
        /*0004*/ 	.word	0x00000082


	//----- nvinfo : EIATTR_KPARAM_INFO
	.align		4
.L_33:
        /*0008*/ 	.byte	0x04, 0x17
        /*000a*/ 	.short	(.L_35 - .L_34)
.L_34:
        /*000c*/ 	.word	0x00000000
        /*0010*/ 	.short	0x0002
        /*0012*/ 	.short	0x0038
        /*0014*/ 	.byte	0x00, 0xf0, 0x11, 0x00


	//----- nvinfo : EIATTR_KPARAM_INFO
	.align		4
.L_35:
        /*0018*/ 	.byte	0x04, 0x17
        /*001a*/ 	.short	(.L_37 - .L_36)
.L_36:
        /*001c*/ 	.word	0x00000000
        /*0020*/ 	.short	0x0001
        /*0022*/ 	.short	0x0020
        /*0024*/ 	.byte	0x00, 0xf0, 0x61, 0x00


	//----- nvinfo : EIATTR_KPARAM_INFO
	.align		4
.L_37:
        /*0028*/ 	.byte	0x04, 0x17
        /*002a*/ 	.short	(.L_39 - .L_38)
.L_38:
        /*002c*/ 	.word	0x00000000
        /*0030*/ 	.short	0x0000
        /*0032*/ 	.short	0x0000
        /*0034*/ 	.byte	0x00, 0xf0, 0x81, 0x00


	//----- nvinfo : EIATTR_SPARSE_MMA_MASK
	.align		4
.L_39:
        /*0038*/ 	.byte	0x03, 0x50
        /*003a*/ 	.short	0x0000


	//----- nvinfo : EIATTR_MAXREG_COUNT
	.align		4
        /*003c*/ 	.byte	0x03, 0x1b
        /*003e*/ 	.short	0x00ff


	//----- nvinfo : EIATTR_MERCURY_ISA_VERSION
	.align		4
        /*0040*/ 	.byte	0x03, 0x5f
        /*0042*/ 	.short	0x0101


	//----- nvinfo : EIATTR_VRC_CTA_INIT_COUNT
	.align		4
        /*0044*/ 	.byte	0x02, 0x4a
	.zero		1
	.zero		1


	//----- nvinfo : EIATTR_EXIT_INSTR_OFFSETS
	.align		4
        /*0048*/ 	.byte	0x04, 0x1c
        /*004a*/ 	.short	(.L_41 - .L_40)


	//   ....[0]....
.L_40:
        /*004c*/ 	.word	0x00000010


	//----- nvinfo : EIATTR_CBANK_PARAM_SIZE
	.align		4
.L_41:
        /*0050*/ 	.byte	0x03, 0x19
        /*0052*/ 	.short	0x003c


	//----- nvinfo : EIATTR_PARAM_CBANK
	.align		4
        /*0054*/ 	.byte	0x04, 0x0a
        /*0056*/ 	.short	(.L_43 - .L_42)
	.align		4
.L_42:
        /*0058*/ 	.word	index@(.nv.constant0._Z9multVal3D14cudaPitchedPtr10cudaExtentf)
        /*005c*/ 	.short	0x0380
        /*005e*/ 	.short	0x003c


	//----- nvinfo : EIATTR_SW_WAR
	.align		4
.L_43:
        /*0060*/ 	.byte	0x04, 0x36
        /*0062*/ 	.short	(.L_45 - .L_44)
.L_44:
        /*0064*/ 	.word	0x00000008
.L_45:


//--------------------- .nv.info._Z7multValifPf   --------------------------
	.section	.nv.info._Z7multValifPf,"",@"SHT_CUDA_INFO"
	.sectionflags	@""
	.align	4


	//----- nvinfo : EIATTR_CUDA_API_VERSION
	.align		4
        /*0000*/ 	.byte	0x04, 0x37
        /*0002*/ 	.short	(.L_47 - .L_46)
.L_46:
        /*0004*/ 	.word	0x00000082


	//----- nvinfo : EIATTR_KPARAM_INFO
	.align		4
.L_47:
        /*0008*/ 	.byte	0x04, 0x17
        /*000a*/ 	.short	(.L_49 - .L_48)
.L_48:
        /*000c*/ 	.word	0x00000000
        /*0010*/ 	.short	0x0002
        /*0012*/ 	.short	0x0008
        /*0014*/ 	.byte	0x00, 0xf5, 0x21, 0x00


	//----- nvinfo : EIATTR_KPARAM_INFO
	.align		4
.L_49:
        /*0018*/ 	.byte	0x04, 0x17
        /*001a*/ 	.short	(.L_51 - .L_50)
.L_50:
        /*001c*/ 	.word	0x00000000
        /*0020*/ 	.short	0x0001
        /*0022*/ 	.short	0x0004
        /*0024*/ 	.byte	0x00, 0xf0, 0x11, 0x00


	//----- nvinfo : EIATTR_KPARAM_INFO
	.align		4
.L_51:
        /*0028*/ 	.byte	0x04, 0x17
        /*002a*/ 	.short	(.L_53 - .L_52)
.L_52:
        /*002c*/ 	.word	0x00000000
        /*0030*/ 	.short	0x0000
        /*0032*/ 	.short	0x0000
        /*0034*/ 	.byte	0x00, 0xf0, 0x11, 0x00


	//----- nvinfo : EIATTR_SPARSE_MMA_MASK
	.align		4
.L_53:
        /*0038*/ 	.byte	0x03, 0x50
        /*003a*/ 	.short	0x0000


	//----- nvinfo : EIATTR_MAXREG_COUNT
	.align		4
        /*003c*/ 	.byte	0x03, 0x1b
        /*003e*/ 	.short	0x00ff


	//----- nvinfo : EIATTR_MERCURY_ISA_VERSION
	.align		4
        /*0040*/ 	.byte	0x03, 0x5f
        /*0042*/ 	.short	0x0101


	//----- nvinfo : EIATTR_VRC_CTA_INIT_COUNT
	.align		4
        /*0044*/ 	.byte	0x02, 0x4a
	.zero		1
	.zero		1


	//----- nvinfo : EIATTR_EXIT_INSTR_OFFSETS
	.align		4
        /*0048*/ 	.byte	0x04, 0x1c
        /*004a*/ 	.short	(.L_55 - .L_54)


	//   ....[0]....
.L_54:
        /*004c*/ 	.word	0x00000070


	//   ....[1]....
        /*0050*/ 	.word	0x000000f0


	//----- nvinfo : EIATTR_CBANK_PARAM_SIZE
	.align		4
.L_55:
        /*0054*/ 	.byte	0x03, 0x19
        /*0056*/ 	.short	0x0010


	//----- nvinfo : EIATTR_PARAM_CBANK
	.align		4
        /*0058*/ 	.byte	0x04, 0x0a
        /*005a*/ 	.short	(.L_57 - .L_56)
	.align		4
.L_56:
        /*005c*/ 	.word	index@(.nv.constant0._Z7multValifPf)
        /*0060*/ 	.short	0x0380
        /*0062*/ 	.short	0x0010


	//----- nvinfo : EIATTR_SW_WAR
	.align		4
.L_57:
        /*0064*/ 	.byte	0x04, 0x36
        /*0066*/ 	.short	(.L_59 - .L_58)
.L_58:
        /*0068*/ 	.word	0x00000008
.L_59:


//--------------------- .nv.callgraph             --------------------------
	.section	.nv.callgraph,"",@"SHT_CUDA_CALLGRAPH"
	.align	4
	.sectionentsize	8
	.align		4
        /*0000*/ 	.word	0x00000000
	.align		4
        /*0004*/ 	.word	0xffffffff
	.align		4
        /*0008*/ 	.word	0x00000000
	.align		4
        /*000c*/ 	.word	0xfffffffe
	.align		4
        /*0010*/ 	.word	0x00000000
	.align		4
        /*0014*/ 	.word	0xfffffffd
	.align		4
        /*0018*/ 	.word	0x00000000
	.align		4
        /*001c*/ 	.word	0xfffffffc


//--------------------- .text._Z7copyValiPdS_     --------------------------
	.section	.text._Z7copyValiPdS_,"ax",@progbits
	.align	128
        .global         _Z7copyValiPdS_
        .type           _Z7copyValiPdS_,@function
        .size           _Z7copyValiPdS_,(.L_x_3 - _Z7copyValiPdS_)
        .other          _Z7copyValiPdS_,@"STO_CUDA_ENTRY STV_DEFAULT"
_Z7copyValiPdS_:
.text._Z7copyValiPdS_:
[----:B------:R-:W-:Y:S01]  /*0000*/  LDC R1, c[0x0][0x37c] ;  /* 0x0000df00ff017b82 */ /* 0x000fe20000000800 */
[----:B------:R-:W0:Y:S07]  /*0010*/  S2R R0, SR_TID.X ;  /* 0x0000000000007919 */ /* 0x000e2e0000002100 */
[----:B------:R-:W0:Y:S01]  /*0020*/  S2UR UR4, SR_CTAID.X ;  /* 0x00000000000479c3 */ /* 0x000e220000002500 */
[----:B------:R-:W1:Y:S07]  /*0030*/  LDCU UR5, c[0x0][0x380] ;  /* 0x00007000ff0577ac */ /* 0x000e6e0008000800 */
[----:B------:R-:W0:Y:S02]  /*0040*/  LDC R7, c[0x0][0x360] ;  /* 0x0000d800ff077b82 */ /* 0x000e240000000800 */
[----:B0-----:R-:W-:-:S05]  /*0050*/  IMAD R7, R7, UR4, R0 ;  /* 0x0000000407077c24 */ /* 0x001fca000f8e0200 */
[----:B-1----:R-:W-:-:S13]  /*0060*/  ISETP.GE.U32.AND P0, PT, R7, UR5, PT ;  /* 0x0000000507007c0c */ /* 0x002fda000bf06070 */
[----:B------:R-:W-:Y:S05]  /*0070*/  @P0 EXIT ;  /* 0x000000000000094d */ /* 0x000fea0003800000 */
[----:B------:R-:W0:Y:S01]  /*0080*/  LDC.64 R2, c[0x0][0x388] ;  /* 0x0000e200ff027b82 */ /* 0x000e220000000a00 */
[----:B------:R-:W1:Y:S07]  /*0090*/  LDCU.64 UR4, c[0x0][0x358] ;  /* 0x00006b00ff0477ac */ /* 0x000e6e0008000a00 */
[----:B------:R-:W2:Y:S01]  /*00a0*/  LDC.64 R4, c[0x0][0x390] ;  /* 0x0000e400ff047b82 */ /* 0x000ea20000000a00 */
[----:B0-----:R-:W-:-:S06]  /*00b0*/  IMAD.WIDE.U32 R2, R7, 0x8, R2 ;  /* 0x0000000807027825 */ /* 0x001fcc00078e0002 */
[----:B-1----:R-:W3:Y:S01]  /*00c0*/  LDG.E.64 R2, desc[UR4][R2.64] ;  /* 0x0000000402027981 */ /* 0x002ee2000c1e1b00 */
[----:B--2---:R-:W-:-:S05]  /*00d0*/  IMAD.WIDE.U32 R4, R7, 0x8, R4 ;  /* 0x0000000807047825 */ /* 0x004fca00078e0004 */
[----:B---3--:R-:W-:Y:S01]  /*00e0*/  STG.E.64 desc[UR4][R4.64], R2 ;  /* 0x0000000204007986 */ /* 0x008fe2000c101b04 */
[----:B------:R-:W-:Y:S05]  /*00f0*/  EXIT ;  /* 0x000000000000794d */ /* 0x000fea0003800000 */
.L_x_0:
[----:B------:R-:W-:-:S00]  /*0100*/  BRA `(.L_x_0) ;  /* 0xfffffffc00fc7947 */ /* 0x000fc0000383ffff */
[----:B------:R-:W-:-:S00]  /*0110*/  NOP ;  /* 0x0000000000007918 */ /* 0x000fc00000000000 */
        /* <DEDUP_REMOVED lines=14> */
.L_x_3:


//--------------------- .text._Z9multVal3D14cudaPitchedPtr10cudaExtentf --------------------------
	.section	.text._Z9multVal3D14cudaPitchedPtr10cudaExtentf,"ax",@progbits
	.align	128
        .global         _Z9multVal3D14cudaPitchedPtr10cudaExtentf
        .type           _Z9multVal3D14cudaPitchedPtr10cudaExtentf,@function
        .size           _Z9multVal3D14cudaPitchedPtr10cudaExtentf,(.L_x_4 - _Z9multVal3D14cudaPitchedPtr10cudaExtentf)
        .other          _Z9multVal3D14cudaPitchedPtr10cudaExtentf,@"STO_CUDA_ENTRY STV_DEFAULT"
_Z9multVal3D14cudaPitchedPtr10cudaExtentf:
.text._Z9multVal3D14cudaPitchedPtr10cudaExtentf:
[----:B------:R-:W-:Y:S01]  /*0000*/  LDC R1, c[0x0][0x37c] ;  /* 0x0000df00ff017b82 */ /* 0x000fe20000000800 */
[----:B------:R-:W-:Y:S05]  /*0010*/  EXIT ;  /* 0x000000000000794d */ /* 0x000fea0003800000 */
.L_x_1:
        /* <DEDUP_REMOVED lines=14> */
.L_x_4:


//--------------------- .text._Z7multValifPf      --------------------------
	.section	.text._Z7multValifPf,"ax",@progbits
	.align	128
        .global         _Z7multValifPf
        .type           _Z7multValifPf,@function
        .size           _Z7multValifPf,(.L_x_5 - _Z7multValifPf)
        .other          _Z7multValifPf,@"STO_CUDA_ENTRY STV_DEFAULT"
_Z7multValifPf:
.text._Z7multValifPf:
[----:B------:R-:W-:Y:S01]  /*0000*/  LDC R1, c[0x0][0x37c] ;  /* 0x0000df00ff017b82 */ /* 0x000fe20000000800 */
[----:B------:R-:W0:Y:S07]  /*0010*/  S2R R0, SR_TID.X ;  /* 0x0000000000007919 */ /* 0x000e2e0000002100 */
[----:B------:R-:W0:Y:S01]  /*0020*/  S2UR UR4, SR_CTAID.X ;  /* 0x00000000000479c3 */ /* 0x000e220000002500 */
[----:B------:R-:W1:Y:S07]  /*0030*/  LDCU UR5, c[0x0][0x380] ;  /* 0x00007000ff0577ac */ /* 0x000e6e0008000800 */
[----:B------:R-:W0:Y:S02]  /*0040*/  LDC R5, c[0x0][0x360] ;  /* 0x0000d800ff057b82 */ /* 0x000e240000000800 */
[----:B0-----:R-:W-:-:S05]  /*0050*/  IMAD R5, R5, UR4, R0 ;  /* 0x0000000405057c24 */ /* 0x001fca000f8e0200 */
[----:B-1----:R-:W-:-:S13]  /*0060*/  ISETP.GE.AND P0, PT, R5, UR5, PT ;  /* 0x0000000505007c0c */ /* 0x002fda000bf06270 */
[----:B------:R-:W-:Y:S05]  /*0070*/  @P0 EXIT ;  /* 0x000000000000094d */ /* 0x000fea0003800000 */
[----:B------:R-:W0:Y:S01]  /*0080*/  LDC.64 R2, c[0x0][0x388] ;  /* 0x0000e200ff027b82 */ /* 0x000e220000000a00 */
[----:B------:R-:W1:Y:S01]  /*0090*/  LDCU.64 UR4, c[0x0][0x358] ;  /* 0x00006b00ff0477ac */ /* 0x000e620008000a00 */
[----:B------:R-:W2:Y:S01]  /*00a0*/  LDCU UR6, c[0x0][0x384] ;  /* 0x00007080ff0677ac */ /* 0x000ea20008000800 */
[----:B0-----:R-:W-:-:S05]  /*00b0*/  IMAD.WIDE R2, R5, 0x4, R2 ;  /* 0x0000000405027825 */ /* 0x001fca00078e0202 */
[----:B-1----:R-:W2:Y:S02]  /*00c0*/  LDG.E R0, desc[UR4][R2.64] ;  /* 0x0000000402007981 */ /* 0x002ea4000c1e1900 */
[----:B--2---:R-:W-:-:S05]  /*00d0*/  FMUL R5, R0, UR6 ;  /* 0x0000000600057c20 */ /* 0x004fca0008400000 */
[----:B------:R-:W-:Y:S01]  /*00e0*/  STG.E desc[UR4][R2.64], R5 ;  /* 0x0000000502007986 */ /* 0x000fe2000c101904 */
[----:B------:R-:W-:Y:S05]  /*00f0*/  EXIT ;  /* 0x000000000000794d */ /* 0x000fea0003800000 */
.L_x_2:
        /* <DEDUP_REMOVED lines=16> */
.L_x_5:


//--------------------- .nv.shared.reserved.0     --------------------------
	.section	.nv.shared.reserved.0,"aw",@nobits
	.weak		__nv_reservedSMEM_offset_0_alias
	.size		__nv_reservedSMEM_offset_0_alias, 0, 64
	.other		__nv_reservedSMEM_offset_0_alias,@"STO_CUDA_RESERVED_SHARED STV_DEFAULT"
__nv_reservedSMEM_offset_0_alias:
	.zero		0
	.zero		64


//--------------------- .nv.constant0._Z7copyValiPdS_ --------------------------
	.section	.nv.constant0._Z7copyValiPdS_,"a",@progbits
	.sectionflags	@""
	.align	4
.nv.constant0._Z7copyValiPdS_:
	.zero		920


//--------------------- .nv.constant0._Z9multVal3D14cudaPitchedPtr10cudaExtentf --------------------------
	.section	.nv.constant0._Z9multVal3D14cudaPitchedPtr10cudaExtentf,"a",@progbits
	.sectionflags	@""
	.align	4
.nv.constant0._Z9multVal3D14cudaPitchedPtr10cudaExtentf:
	.zero		956


//--------------------- .nv.constant0._Z7multValifPf --------------------------
	.section	.nv.constant0._Z7multValifPf,"a",@progbits
	.sectionflags	@""
	.align	4
.nv.constant0._Z7multValifPf:
	.zero		912


//--------------------- SYMBOLS --------------------------

	.type		.nv.reservedSmem.offset0,@object
	.size		.nv.reservedSmem.offset0,0x4
